//
// Generated by NVIDIA NVVM Compiler
//
// Compiler Build ID: CL-36424714
// Cuda compilation tools, release 13.0, V13.0.88
// Based on NVVM 20.0.0
//

.version 9.0
.target sm_100
.address_size 64

	// .globl	_Z11verifyArrayPiS_Pbi

.visible .entry _Z11verifyArrayPiS_Pbi(
	.param .u64 .ptr .align 1 _Z11verifyArrayPiS_Pbi_param_0,
	.param .u64 .ptr .align 1 _Z11verifyArrayPiS_Pbi_param_1,
	.param .u64 .ptr .align 1 _Z11verifyArrayPiS_Pbi_param_2,
	.param .u32 _Z11verifyArrayPiS_Pbi_param_3
)
{
	.reg .pred 	%p<4>;
	.reg .b16 	%rs<2>;
	.reg .b32 	%r<8>;
	.reg .b64 	%rd<10>;

	ld.param.u64 	%rd2, [_Z11verifyArrayPiS_Pbi_param_0];
	ld.param.u64 	%rd3, [_Z11verifyArrayPiS_Pbi_param_1];
	ld.param.u64 	%rd1, [_Z11verifyArrayPiS_Pbi_param_2];
	ld.param.u32 	%r1, [_Z11verifyArrayPiS_Pbi_param_3];
	cvta.to.global.u64 	%rd4, %rd3;
	cvta.to.global.u64 	%rd5, %rd2;
	mov.u32 	%r2, %tid.x;
	mov.u32 	%r3, %ntid.x;
	mov.u32 	%r4, %ctaid.x;
	mad.lo.s32 	%r5, %r3, %r4, %r2;
	mul.wide.s32 	%rd6, %r5, 4;
	add.s64 	%rd7, %rd5, %rd6;
	ld.global.u32 	%r6, [%rd7];
	add.s64 	%rd8, %rd4, %rd6;
	ld.global.u32 	%r7, [%rd8];
	setp.eq.s32 	%p1, %r6, %r7;
	setp.ge.s32 	%p2, %r5, %r1;
	or.pred  	%p3, %p2, %p1;
	@%p3 bra 	$L__BB0_2;
	cvta.to.global.u64 	%rd9, %rd1;
	mov.b16 	%rs1, 0;
	st.global.u8 	[%rd9], %rs1;
$L__BB0_2:
	ret;

}


// ===== COMPILED SASS (sm_100) =====

	.target	sm_100

	.elftype	@"ET_EXEC"


//--------------------- .note.nv.tkinfo           --------------------------
	.section	.note.nv.tkinfo,"",@"SHT_NOTE"
	.sectionflags	@"SHF_NOTE_NV_TKINFO"
	.tkinfo
        /*0018*/ 	.word	0x00000002
        /*0030*/ 	.string	""
        /*0030*/ 	.string	"ptxas"
        /*0030*/ 	.string	"Cuda compilation tools, release 13.0, V13.0.88"
        /*0030*/ 	.string	"Build cuda_13.0.r13.0/compiler.36424714_0"
        /*0030*/ 	.string	"-arch sm_100 -m 64 "



//--------------------- .note.nv.cuinfo           --------------------------
	.section	.note.nv.cuinfo,"",@"SHT_NOTE"
	.sectionflags	@"SHF_NOTE_NV_CUINFO"
        /*0018*/ 	.short	0x0002
        /*001a*/ 	.short	0x0064
        /*001c*/ 	.short	0x0082
	.zero		2


//--------------------- .nv.info                  --------------------------
	.section	.nv.info,"",@"SHT_CUDA_INFO"
	.align	4


	//----- nvinfo : EIATTR_REGCOUNT
	.align		4
        /*0000*/ 	.byte	0x04, 0x2f
        /*0002*/ 	.short	(.L_1 - .L_0)
	.align		4
.L_0:
        /*0004*/ 	.word	index@(_Z11verifyArrayPiS_Pbi)
        /*0008*/ 	.word	0x0000000a


	//----- nvinfo : EIATTR_FRAME_SIZE
	.align		4
.L_1:
        /*000c*/ 	.byte	0x04, 0x11
        /*000e*/ 	.short	(.L_3 - .L_2)
	.align		4
.L_2:
        /*0010*/ 	.word	index@(_Z11verifyArrayPiS_Pbi)
        /*0014*/ 	.word	0x00000000


	//----- nvinfo : EIATTR_MIN_STACK_SIZE
	.align		4
.L_3:
        /*0018*/ 	.byte	0x04, 0x12
        /*001a*/ 	.short	(.L_5 - .L_4)
	.align		4
.L_4:
        /*001c*/ 	.word	index@(_Z11verifyArrayPiS_Pbi)
        /*0020*/ 	.word	0x00000000
.L_5:


//--------------------- .nv.compat                --------------------------
	.section	.nv.compat,"",@"SHT_CUDA_COMPAT_INFO"
	.align	4
        /*0000*/ 	.byte	0x02, 0x09, 0x00, 0x00, 0x02, 0x02, 0x01, 0x00, 0x02, 0x05, 0x05, 0x00, 0x03, 0x07, 0x01, 0x01
        /*0010*/ 	.byte	0x02, 0x03, 0x00, 0x00, 0x02, 0x06, 0x01, 0x00, 0x04, 0x0b, 0x08, 0x00, 0x09, 0x00, 0x00, 0x00
        /*0020*/ 	.byte	0x00, 0x00, 0x00, 0x00


//--------------------- .nv.info._Z11verifyArrayPiS_Pbi --------------------------
	.section	.nv.info._Z11verifyArrayPiS_Pbi,"",@"SHT_CUDA_INFO"
	.sectionflags	@""
	.align	4


	//----- nvinfo : EIATTR_CUDA_API_VERSION
	.align		4
        /*0000*/ 	.byte	0x04, 0x37
        /*0002*/ 	.short	(.L_7 - .L_6)
.L_6:
        /*0004*/ 	.word	0x00000082


	//----- nvinfo : EIATTR_KPARAM_INFO
	.align		4
.L_7:
        /*0008*/ 	.byte	0x04, 0x17
        /*000a*/ 	.short	(.L_9 - .L_8)
.L_8:
        /*000c*/ 	.word	0x00000000
        /*0010*/ 	.short	0x0003
        /*0012*/ 	.short	0x0018
        /*0014*/ 	.byte	0x00, 0xf0, 0x11, 0x00


	//----- nvinfo : EIATTR_KPARAM_INFO
	.align		4
.L_9:
        /*0018*/ 	.byte	0x04, 0x17
        /*001a*/ 	.short	(.L_11 - .L_10)
.L_10:
        /*001c*/ 	.word	0x00000000
        /*0020*/ 	.short	0x0002
        /*0022*/ 	.short	0x0010
        /*0024*/ 	.byte	0x00, 0xf5, 0x21, 0x00


	//----- nvinfo : EIATTR_KPARAM_INFO
	.align		4
.L_11:
        /*0028*/ 	.byte	0x04, 0x17
        /*002a*/ 	.short	(.L_13 - .L_12)
.L_12:
        /*002c*/ 	.word	0x00000000
        /*0030*/ 	.short	0x0001
        /*0032*/ 	.short	0x0008
        /*0034*/ 	.byte	0x00, 0xf5, 0x21, 0x00


	//----- nvinfo : EIATTR_KPARAM_INFO
	.align		4
.L_13:
        /*0038*/ 	.byte	0x04, 0x17
        /*003a*/ 	.short	(.L_15 - .L_14)
.L_14:
        /*003c*/ 	.word	0x00000000
        /*0040*/ 	.short	0x0000
        /*0042*/ 	.short	0x0000
        /*0044*/ 	.byte	0x00, 0xf5, 0x21, 0x00


	//----- nvinfo : EIATTR_SPARSE_MMA_MASK
	.align		4
.L_15:
        /*0048*/ 	.byte	0x03, 0x50
        /*004a*/ 	.short	0x0000


	//----- nvinfo : EIATTR_MAXREG_COUNT
	.align		4
        /*004c*/ 	.byte	0x03, 0x1b
        /*004e*/ 	.short	0x00ff


	//----- nvinfo : EIATTR_MERCURY_ISA_VERSION
	.align		4
        /*0050*/ 	.byte	0x03, 0x5f
        /*0052*/ 	.short	0x0101


	//----- nvinfo : EIATTR_VRC_CTA_INIT_COUNT
	.align		4
        /*0054*/ 	.byte	0x02, 0x4a
	.zero		1
	.zero		1


	//----- nvinfo : EIATTR_EXIT_INSTR_OFFSETS
	.align		4
        /*0058*/ 	.byte	0x04, 0x1c
        /*005a*/ 	.short	(.L_17 - .L_16)


	//   ....[0]....
.L_16:
        /*005c*/ 	.word	0x000000f0


	//   ....[1]....
        /*0060*/ 	.word	0x00000120


	//----- nvinfo : EIATTR_CBANK_PARAM_SIZE
	.align		4
.L_17:
        /*0064*/ 	.byte	0x03, 0x19
        /*0066*/ 	.short	0x001c


	//----- nvinfo : EIATTR_PARAM_CBANK
	.align		4
        /*0068*/ 	.byte	0x04, 0x0a
        /*006a*/ 	.short	(.L_19 - .L_18)
	.align		4
.L_18:
        /*006c*/ 	.word	index@(.nv.constant0._Z11verifyArrayPiS_Pbi)
        /*0070*/ 	.short	0x0380
        /*0072*/ 	.short	0x001c


	//----- nvinfo : EIATTR_SW_WAR
	.align		4
.L_19:
        /*0074*/ 	.byte	0x04, 0x36
        /*0076*/ 	.short	(.L_21 - .L_20)
.L_20:
        /*0078*/ 	.word	0x00000008
.L_21:


//--------------------- .nv.callgraph             --------------------------
	.section	.nv.callgraph,"",@"SHT_CUDA_CALLGRAPH"
	.align	4
	.sectionentsize	8
	.align		4
        /*0000*/ 	.word	0x00000000
	.align		4
        /*0004*/ 	.word	0xffffffff
	.align		4
        /*0008*/ 	.word	0x00000000
	.align		4
        /*000c*/ 	.word	0xfffffffe
	.align		4
        /*0010*/ 	.word	0x00000000
	.align		4
        /*0014*/ 	.word	0xfffffffd
	.align		4
        /*0018*/ 	.word	0x00000000
	.align		4
        /*001c*/ 	.word	0xfffffffc


//--------------------- .text._Z11verifyArrayPiS_Pbi --------------------------
	.section	.text._Z11verifyArrayPiS_Pbi,"ax",@progbits
	.align	128
        .global         _Z11verifyArrayPiS_Pbi
        .type           _Z11verifyArrayPiS_Pbi,@function
        .size           _Z11verifyArrayPiS_Pbi,(.L_x_1 - _Z11verifyArrayPiS_Pbi)
        .other          _Z11verifyArrayPiS_Pbi,@"STO_CUDA_ENTRY STV_DEFAULT"
_Z11verifyArrayPiS_Pbi:
.text._Z11verifyArrayPiS_Pbi:
[----:B------:R-:W-:Y:S01]  /*0000*/  LDC R1, c[0x0][0x37c] ;  /* 0x0000df00ff017b82 */ /* 0x000fe20000000800 */
[----:B------:R-:W0:Y:S07]  /*0010*/  S2R R7, SR_TID.X ;  /* 0x0000000000077919 */ /* 0x000e2e0000002100 */
[----:B------:R-:W1:Y:S01]  /*0020*/  LDC.64 R2, c[0x0][0x380] ;  /* 0x0000e000ff027b82 */ /* 0x000e620000000a00 */
[----:B------:R-:W0:Y:S01]  /*0030*/  LDCU UR6, c[0x0][0x360] ;  /* 0x00006c00ff0677ac */ /* 0x000e220008000800 */
[----:B------:R-:W0:Y:S01]  /*0040*/  S2R R0, SR_CTAID.X ;  /* 0x0000000000007919 */ /* 0x000e220000002500 */
[----:B------:R-:W2:Y:S05]  /*0050*/  LDCU.64 UR4, c[0x0][0x358] ;  /* 0x00006b00ff0477ac */ /* 0x000eaa0008000a00 */
[----:B------:R-:W3:Y:S01]  /*0060*/  LDC.64 R4, c[0x0][0x388] ;  /* 0x0000e200ff047b82 */ /* 0x000ee20000000a00 */
[----:B0-----:R-:W-:Y:S01]  /*0070*/  IMAD R7, R0, UR6, R7 ;  /* 0x0000000600077c24 */ /* 0x001fe2000f8e0207 */
[----:B------:R-:W0:Y:S03]  /*0080*/  LDCU UR6, c[0x0][0x398] ;  /* 0x00007300ff0677ac */ /* 0x000e260008000800 */
[----:B-1----:R-:W-:-:S04]  /*0090*/  IMAD.WIDE R2, R7, 0x4, R2 ;  /* 0x0000000407027825 */ /* 0x002fc800078e0202 */
[----:B---3--:R-:W-:Y:S02]  /*00a0*/  IMAD.WIDE R4, R7, 0x4, R4 ;  /* 0x0000000407047825 */ /* 0x008fe400078e0204 */
[----:B--2---:R-:W2:Y:S04]  /*00b0*/  LDG.E R2, desc[UR4][R2.64] ;  /* 0x0000000402027981 */ /* 0x004ea8000c1e1900 */
[----:B------:R-:W2:Y:S02]  /*00c0*/  LDG.E R5, desc[UR4][R4.64] ;  /* 0x0000000404057981 */ /* 0x000ea4000c1e1900 */
[----:B--2---:R-:W-:-:S04]  /*00d0*/  ISETP.NE.AND P0, PT, R2, R5, PT ;  /* 0x000000050200720c */ /* 0x004fc80003f05270 */
[----:B0-----:R-:W-:-:S13]  /*00e0*/  ISETP.GE.OR P0, PT, R7, UR6, !P0 ;  /* 0x0000000607007c0c */ /* 0x001fda000c706670 */
[----:B------:R-:W-:Y:S05]  /*00f0*/  @P0 EXIT ;  /* 0x000000000000094d */ /* 0x000fea0003800000 */
[----:B------:R-:W0:Y:S02]  /*0100*/  LDC.64 R2, c[0x0][0x390] ;  /* 0x0000e400ff027b82 */ /* 0x000e240000000a00 */
[----:B0-----:R-:W-:Y:S01]  /*0110*/  STG.E.U8 desc[UR4][R2.64], RZ ;  /* 0x000000ff02007986 */ /* 0x001fe2000c101104 */
[----:B------:R-:W-:Y:S05]  /*0120*/  EXIT ;  /* 0x000000000000794d */ /* 0x000fea0003800000 */
.L_x_0:
[----:B------:R-:W-:-:S00]  /*0130*/  BRA `(.L_x_0) ;  /* 0xfffffffc00fc7947 */ /* 0x000fc0000383ffff */
[----:B------:R-:W-:-:S00]  /*0140*/  NOP ;  /* 0x0000000000007918 */ /* 0x000fc00000000000 */
        /* <DEDUP_REMOVED lines=11> */
.L_x_1:


//--------------------- .nv.shared.reserved.0     --------------------------
	.section	.nv.shared.reserved.0,"aw",@nobits
	.weak		__nv_reservedSMEM_offset_0_alias
	.size		__nv_reservedSMEM_offset_0_alias, 0, 64
	.other		__nv_reservedSMEM_offset_0_alias,@"STO_CUDA_RESERVED_SHARED STV_DEFAULT"
__nv_reservedSMEM_offset_0_alias:
	.zero		0
	.zero		64


//--------------------- .nv.constant0._Z11verifyArrayPiS_Pbi --------------------------
	.section	.nv.constant0._Z11verifyArrayPiS_Pbi,"a",@progbits
	.sectionflags	@""
	.align	4
.nv.constant0._Z11verifyArrayPiS_Pbi:
	.zero		924


//--------------------- SYMBOLS --------------------------

	.type		.nv.reservedSmem.offset0,@object
	.size		.nv.reservedSmem.offset0,0x4
